//
// Generated by NVIDIA NVVM Compiler
//
// Compiler Build ID: CL-36424714
// Cuda compilation tools, release 13.0, V13.0.88
// Based on NVVM 20.0.0
//

.version 9.0
.target sm_100
.address_size 64

	// .globl	_Z6forcesiPdS_ddS_S_

.visible .entry _Z6forcesiPdS_ddS_S_(
	.param .u32 _Z6forcesiPdS_ddS_S__param_0,
	.param .u64 .ptr .align 1 _Z6forcesiPdS_ddS_S__param_1,
	.param .u64 .ptr .align 1 _Z6forcesiPdS_ddS_S__param_2,
	.param .f64 _Z6forcesiPdS_ddS_S__param_3,
	.param .f64 _Z6forcesiPdS_ddS_S__param_4,
	.param .u64 .ptr .align 1 _Z6forcesiPdS_ddS_S__param_5,
	.param .u64 .ptr .align 1 _Z6forcesiPdS_ddS_S__param_6
)
{
	.reg .pred 	%p<27>;
	.reg .b32 	%r<29>;
	.reg .b64 	%rd<34>;
	.reg .b64 	%fd<190>;

	ld.param.u32 	%r12, [_Z6forcesiPdS_ddS_S__param_0];
	ld.param.u64 	%rd7, [_Z6forcesiPdS_ddS_S__param_1];
	ld.param.u64 	%rd8, [_Z6forcesiPdS_ddS_S__param_2];
	ld.param.f64 	%fd46, [_Z6forcesiPdS_ddS_S__param_3];
	ld.param.f64 	%fd48, [_Z6forcesiPdS_ddS_S__param_4];
	cvta.to.global.u64 	%rd1, %rd8;
	cvta.to.global.u64 	%rd2, %rd7;
	mov.u32 	%r13, %ctaid.x;
	mov.u32 	%r14, %ntid.x;
	mov.u32 	%r15, %tid.x;
	mad.lo.s32 	%r16, %r13, %r14, %r15;
	mul.lo.s32 	%r28, %r16, 3;
	mul.f64 	%fd1, %fd46, 0d3FE0000000000000;
	mul.f64 	%fd2, %fd48, %fd48;
	mul.wide.s32 	%rd9, %r28, 8;
	add.s64 	%rd3, %rd2, %rd9;
	ld.global.f64 	%fd3, [%rd3];
	ld.global.f64 	%fd4, [%rd3+8];
	ld.global.f64 	%fd5, [%rd3+16];
	add.s32 	%r2, %r28, 3;
	mul.lo.s32 	%r3, %r12, 3;
	setp.ge.s32 	%p1, %r2, %r3;
	add.s64 	%rd4, %rd1, %rd9;
	mov.f64 	%fd181, 0d0000000000000000;
	mov.f64 	%fd172, 0d0000000000000000;
	mov.f64 	%fd173, 0d0000000000000000;
	mov.f64 	%fd174, 0d0000000000000000;
	mov.f64 	%fd182, %fd181;
	mov.f64 	%fd183, %fd181;
	@%p1 bra 	$L__BB0_11;
	neg.f64 	%fd6, %fd1;
	add.s32 	%r4, %r28, 6;
	max.s32 	%r17, %r3, %r4;
	add.s32 	%r18, %r17, -6;
	setp.ne.s32 	%p2, %r18, %r28;
	selp.u32 	%r19, 1, 0, %p2;
	add.s32 	%r20, %r28, %r19;
	sub.s32 	%r21, %r18, %r20;
	mul.hi.u32 	%r22, %r21, -1431655765;
	shr.u32 	%r23, %r22, 1;
	add.s32 	%r5, %r23, %r19;
	and.b32  	%r24, %r5, 1;
	setp.eq.b32 	%p3, %r24, 1;
	mov.u32 	%r27, %r2;
	@%p3 bra 	$L__BB0_4;
	ld.global.f64 	%fd52, [%rd3+24];
	sub.f64 	%fd53, %fd3, %fd52;
	ld.global.f64 	%fd54, [%rd3+32];
	sub.f64 	%fd55, %fd4, %fd54;
	ld.global.f64 	%fd56, [%rd3+40];
	sub.f64 	%fd57, %fd5, %fd56;
	setp.lt.f64 	%p4, %fd53, %fd6;
	add.f64 	%fd58, %fd46, %fd53;
	selp.f64 	%fd59, %fd58, %fd53, %p4;
	setp.gt.f64 	%p5, %fd59, %fd1;
	sub.f64 	%fd60, %fd59, %fd46;
	selp.f64 	%fd7, %fd60, %fd59, %p5;
	setp.lt.f64 	%p6, %fd55, %fd6;
	add.f64 	%fd61, %fd46, %fd55;
	selp.f64 	%fd62, %fd61, %fd55, %p6;
	setp.gt.f64 	%p7, %fd62, %fd1;
	sub.f64 	%fd63, %fd62, %fd46;
	selp.f64 	%fd8, %fd63, %fd62, %p7;
	setp.lt.f64 	%p8, %fd57, %fd6;
	add.f64 	%fd64, %fd46, %fd57;
	selp.f64 	%fd65, %fd64, %fd57, %p8;
	setp.gt.f64 	%p9, %fd65, %fd1;
	sub.f64 	%fd66, %fd65, %fd46;
	selp.f64 	%fd9, %fd66, %fd65, %p9;
	mul.f64 	%fd67, %fd8, %fd8;
	fma.rn.f64 	%fd68, %fd7, %fd7, %fd67;
	fma.rn.f64 	%fd10, %fd9, %fd9, %fd68;
	setp.gtu.f64 	%p10, %fd10, %fd2;
	mov.f64 	%fd181, 0d0000000000000000;
	mov.u32 	%r27, %r4;
	mov.u32 	%r28, %r2;
	mov.f64 	%fd182, %fd181;
	mov.f64 	%fd183, %fd181;
	@%p10 bra 	$L__BB0_4;
	ld.param.u64 	%rd31, [_Z6forcesiPdS_ddS_S__param_6];
	ld.param.u64 	%rd28, [_Z6forcesiPdS_ddS_S__param_5];
	rcp.rn.f64 	%fd69, %fd10;
	mul.f64 	%fd70, %fd69, %fd69;
	mul.f64 	%fd71, %fd69, %fd70;
	mul.f64 	%fd72, %fd70, %fd70;
	mul.f64 	%fd73, %fd70, %fd72;
	sub.f64 	%fd74, %fd73, %fd71;
	cvta.to.global.u64 	%rd10, %rd31;
	atom.global.add.f64 	%fd75, [%rd10], %fd74;
	mul.f64 	%fd76, %fd72, 0dBFE0000000000000;
	fma.rn.f64 	%fd77, %fd69, %fd73, %fd76;
	neg.f64 	%fd78, %fd77;
	mul.f64 	%fd79, %fd10, %fd78;
	cvta.to.global.u64 	%rd11, %rd28;
	atom.global.add.f64 	%fd80, [%rd11], %fd79;
	mul.f64 	%fd81, %fd7, %fd77;
	add.f64 	%fd174, %fd81, 0d0000000000000000;
	neg.f64 	%fd82, %fd81;
	atom.global.add.f64 	%fd83, [%rd4+24], %fd82;
	mul.f64 	%fd84, %fd8, %fd77;
	add.f64 	%fd173, %fd84, 0d0000000000000000;
	neg.f64 	%fd85, %fd84;
	atom.global.add.f64 	%fd86, [%rd4+32], %fd85;
	mul.f64 	%fd87, %fd9, %fd77;
	add.f64 	%fd172, %fd87, 0d0000000000000000;
	neg.f64 	%fd88, %fd87;
	atom.global.add.f64 	%fd89, [%rd4+40], %fd88;
	mov.f64 	%fd181, %fd174;
	mov.f64 	%fd182, %fd173;
	mov.f64 	%fd183, %fd172;
$L__BB0_4:
	setp.eq.s32 	%p11, %r5, 0;
	@%p11 bra 	$L__BB0_11;
	mov.f64 	%fd183, %fd172;
	mov.f64 	%fd182, %fd173;
	mov.f64 	%fd181, %fd174;
$L__BB0_6:
	mul.wide.s32 	%rd12, %r27, 8;
	add.s64 	%rd13, %rd2, %rd12;
	ld.global.f64 	%fd90, [%rd13];
	sub.f64 	%fd91, %fd3, %fd90;
	mul.wide.s32 	%rd14, %r28, 8;
	add.s64 	%rd15, %rd2, %rd14;
	ld.global.f64 	%fd92, [%rd15+32];
	sub.f64 	%fd93, %fd4, %fd92;
	ld.global.f64 	%fd94, [%rd15+40];
	sub.f64 	%fd95, %fd5, %fd94;
	setp.lt.f64 	%p12, %fd91, %fd6;
	add.f64 	%fd96, %fd46, %fd91;
	selp.f64 	%fd97, %fd96, %fd91, %p12;
	setp.gt.f64 	%p13, %fd97, %fd1;
	sub.f64 	%fd98, %fd97, %fd46;
	selp.f64 	%fd23, %fd98, %fd97, %p13;
	setp.lt.f64 	%p14, %fd93, %fd6;
	add.f64 	%fd99, %fd46, %fd93;
	selp.f64 	%fd100, %fd99, %fd93, %p14;
	setp.gt.f64 	%p15, %fd100, %fd1;
	sub.f64 	%fd101, %fd100, %fd46;
	selp.f64 	%fd24, %fd101, %fd100, %p15;
	setp.lt.f64 	%p16, %fd95, %fd6;
	add.f64 	%fd102, %fd46, %fd95;
	selp.f64 	%fd103, %fd102, %fd95, %p16;
	setp.gt.f64 	%p17, %fd103, %fd1;
	sub.f64 	%fd104, %fd103, %fd46;
	selp.f64 	%fd25, %fd104, %fd103, %p17;
	mul.f64 	%fd105, %fd24, %fd24;
	fma.rn.f64 	%fd106, %fd23, %fd23, %fd105;
	fma.rn.f64 	%fd26, %fd25, %fd25, %fd106;
	setp.gtu.f64 	%p18, %fd26, %fd2;
	@%p18 bra 	$L__BB0_8;
	ld.param.u64 	%rd32, [_Z6forcesiPdS_ddS_S__param_6];
	ld.param.u64 	%rd29, [_Z6forcesiPdS_ddS_S__param_5];
	rcp.rn.f64 	%fd107, %fd26;
	mul.f64 	%fd108, %fd107, %fd107;
	mul.f64 	%fd109, %fd107, %fd108;
	mul.f64 	%fd110, %fd108, %fd108;
	mul.f64 	%fd111, %fd108, %fd110;
	sub.f64 	%fd112, %fd111, %fd109;
	cvta.to.global.u64 	%rd16, %rd32;
	atom.global.add.f64 	%fd113, [%rd16], %fd112;
	mul.f64 	%fd114, %fd110, 0dBFE0000000000000;
	fma.rn.f64 	%fd115, %fd107, %fd111, %fd114;
	neg.f64 	%fd116, %fd115;
	mul.f64 	%fd117, %fd26, %fd116;
	cvta.to.global.u64 	%rd17, %rd29;
	atom.global.add.f64 	%fd118, [%rd17], %fd117;
	mul.f64 	%fd119, %fd23, %fd115;
	add.f64 	%fd181, %fd181, %fd119;
	neg.f64 	%fd120, %fd119;
	mul.wide.s32 	%rd18, %r27, 8;
	add.s64 	%rd19, %rd1, %rd18;
	atom.global.add.f64 	%fd121, [%rd19], %fd120;
	mul.f64 	%fd122, %fd24, %fd115;
	add.f64 	%fd182, %fd182, %fd122;
	mul.wide.s32 	%rd20, %r28, 8;
	add.s64 	%rd21, %rd1, %rd20;
	neg.f64 	%fd123, %fd122;
	atom.global.add.f64 	%fd124, [%rd21+32], %fd123;
	mul.f64 	%fd125, %fd25, %fd115;
	add.f64 	%fd183, %fd183, %fd125;
	neg.f64 	%fd126, %fd125;
	atom.global.add.f64 	%fd127, [%rd21+40], %fd126;
$L__BB0_8:
	mul.wide.s32 	%rd22, %r27, 8;
	add.s64 	%rd23, %rd2, %rd22;
	ld.global.f64 	%fd128, [%rd23+24];
	sub.f64 	%fd129, %fd3, %fd128;
	ld.global.f64 	%fd130, [%rd23+32];
	sub.f64 	%fd131, %fd4, %fd130;
	ld.global.f64 	%fd132, [%rd23+40];
	sub.f64 	%fd133, %fd5, %fd132;
	setp.lt.f64 	%p19, %fd129, %fd6;
	add.f64 	%fd134, %fd46, %fd129;
	selp.f64 	%fd135, %fd134, %fd129, %p19;
	setp.gt.f64 	%p20, %fd135, %fd1;
	sub.f64 	%fd136, %fd135, %fd46;
	selp.f64 	%fd33, %fd136, %fd135, %p20;
	setp.lt.f64 	%p21, %fd131, %fd6;
	add.f64 	%fd137, %fd46, %fd131;
	selp.f64 	%fd138, %fd137, %fd131, %p21;
	setp.gt.f64 	%p22, %fd138, %fd1;
	sub.f64 	%fd139, %fd138, %fd46;
	selp.f64 	%fd34, %fd139, %fd138, %p22;
	setp.lt.f64 	%p23, %fd133, %fd6;
	add.f64 	%fd140, %fd46, %fd133;
	selp.f64 	%fd141, %fd140, %fd133, %p23;
	setp.gt.f64 	%p24, %fd141, %fd1;
	sub.f64 	%fd142, %fd141, %fd46;
	selp.f64 	%fd35, %fd142, %fd141, %p24;
	mul.f64 	%fd143, %fd34, %fd34;
	fma.rn.f64 	%fd144, %fd33, %fd33, %fd143;
	fma.rn.f64 	%fd36, %fd35, %fd35, %fd144;
	setp.gtu.f64 	%p25, %fd36, %fd2;
	@%p25 bra 	$L__BB0_10;
	ld.param.u64 	%rd33, [_Z6forcesiPdS_ddS_S__param_6];
	ld.param.u64 	%rd30, [_Z6forcesiPdS_ddS_S__param_5];
	rcp.rn.f64 	%fd145, %fd36;
	mul.f64 	%fd146, %fd145, %fd145;
	mul.f64 	%fd147, %fd145, %fd146;
	mul.f64 	%fd148, %fd146, %fd146;
	mul.f64 	%fd149, %fd146, %fd148;
	sub.f64 	%fd150, %fd149, %fd147;
	cvta.to.global.u64 	%rd24, %rd33;
	atom.global.add.f64 	%fd151, [%rd24], %fd150;
	mul.f64 	%fd152, %fd148, 0dBFE0000000000000;
	fma.rn.f64 	%fd153, %fd145, %fd149, %fd152;
	neg.f64 	%fd154, %fd153;
	mul.f64 	%fd155, %fd36, %fd154;
	cvta.to.global.u64 	%rd25, %rd30;
	atom.global.add.f64 	%fd156, [%rd25], %fd155;
	mul.f64 	%fd157, %fd33, %fd153;
	add.f64 	%fd181, %fd181, %fd157;
	mul.wide.s32 	%rd26, %r27, 8;
	add.s64 	%rd27, %rd1, %rd26;
	neg.f64 	%fd158, %fd157;
	atom.global.add.f64 	%fd159, [%rd27+24], %fd158;
	mul.f64 	%fd160, %fd34, %fd153;
	add.f64 	%fd182, %fd182, %fd160;
	neg.f64 	%fd161, %fd160;
	atom.global.add.f64 	%fd162, [%rd27+32], %fd161;
	mul.f64 	%fd163, %fd35, %fd153;
	add.f64 	%fd183, %fd183, %fd163;
	neg.f64 	%fd164, %fd163;
	atom.global.add.f64 	%fd165, [%rd27+40], %fd164;
$L__BB0_10:
	add.s32 	%r10, %r27, 6;
	setp.lt.s32 	%p26, %r10, %r3;
	add.s32 	%r28, %r27, 3;
	mov.u32 	%r27, %r10;
	@%p26 bra 	$L__BB0_6;
$L__BB0_11:
	atom.global.add.f64 	%fd166, [%rd4], %fd181;
	atom.global.add.f64 	%fd167, [%rd4+8], %fd182;
	atom.global.add.f64 	%fd168, [%rd4+16], %fd183;
	ret;

}


// ===== COMPILED SASS (sm_100) =====

	.target	sm_100

	.elftype	@"ET_EXEC"


//--------------------- .note.nv.tkinfo           --------------------------
	.section	.note.nv.tkinfo,"",@"SHT_NOTE"
	.sectionflags	@"SHF_NOTE_NV_TKINFO"
	.tkinfo
        /*0018*/ 	.word	0x00000002
        /*0030*/ 	.string	""
        /*0030*/ 	.string	"ptxas"
        /*0030*/ 	.string	"Cuda compilation tools, release 13.0, V13.0.88"
        /*0030*/ 	.string	"Build cuda_13.0.r13.0/compiler.36424714_0"
        /*0030*/ 	.string	"-arch sm_100 -m 64 "



//--------------------- .note.nv.cuinfo           --------------------------
	.section	.note.nv.cuinfo,"",@"SHT_NOTE"
	.sectionflags	@"SHF_NOTE_NV_CUINFO"
        /*0018*/ 	.short	0x0002
        /*001a*/ 	.short	0x0064
        /*001c*/ 	.short	0x0082
	.zero		2


//--------------------- .nv.info                  --------------------------
	.section	.nv.info,"",@"SHT_CUDA_INFO"
	.align	4


	//----- nvinfo : EIATTR_REGCOUNT
	.align		4
        /*0000*/ 	.byte	0x04, 0x2f
        /*0002*/ 	.short	(.L_1 - .L_0)
	.align		4
.L_0:
        /*0004*/ 	.word	index@(_Z6forcesiPdS_ddS_S_)
        /*0008*/ 	.word	0x00000030


	//----- nvinfo : EIATTR_FRAME_SIZE
	.align		4
.L_1:
        /*000c*/ 	.byte	0x04, 0x11
        /*000e*/ 	.short	(.L_3 - .L_2)
	.align		4
.L_2:
        /*0010*/ 	.word	index@($__internal_0_$__cuda_sm20_dblrcp_rn_slowpath_v3)
        /*0014*/ 	.word	0x00000000


	//----- nvinfo : EIATTR_FRAME_SIZE
	.align		4
.L_3:
        /*0018*/ 	.byte	0x04, 0x11
        /*001a*/ 	.short	(.L_5 - .L_4)
	.align		4
.L_4:
        /*001c*/ 	.word	index@(_Z6forcesiPdS_ddS_S_)
        /*0020*/ 	.word	0x00000000


	//----- nvinfo : EIATTR_MIN_STACK_SIZE
	.align		4
.L_5:
        /*0024*/ 	.byte	0x04, 0x12
        /*0026*/ 	.short	(.L_7 - .L_6)
	.align		4
.L_6:
        /*0028*/ 	.word	index@(_Z6forcesiPdS_ddS_S_)
        /*002c*/ 	.word	0x00000000
.L_7:


//--------------------- .nv.compat                --------------------------
	.section	.nv.compat,"",@"SHT_CUDA_COMPAT_INFO"
	.align	4
        /*0000*/ 	.byte	0x02, 0x09, 0x00, 0x00, 0x02, 0x02, 0x01, 0x00, 0x02, 0x05, 0x05, 0x00, 0x03, 0x07, 0x01, 0x01
        /*0010*/ 	.byte	0x02, 0x03, 0x00, 0x00, 0x02, 0x06, 0x01, 0x00, 0x04, 0x0b, 0x08, 0x00, 0x01, 0x00, 0x00, 0x00
        /*0020*/ 	.byte	0x00, 0x00, 0x00, 0x00


//--------------------- .nv.info._Z6forcesiPdS_ddS_S_ --------------------------
	.section	.nv.info._Z6forcesiPdS_ddS_S_,"",@"SHT_CUDA_INFO"
	.sectionflags	@""
	.align	4


	//----- nvinfo : EIATTR_CUDA_API_VERSION
	.align		4
        /*0000*/ 	.byte	0x04, 0x37
        /*0002*/ 	.short	(.L_9 - .L_8)
.L_8:
        /*0004*/ 	.word	0x00000082


	//----- nvinfo : EIATTR_KPARAM_INFO
	.align		4
.L_9:
        /*0008*/ 	.byte	0x04, 0x17
        /*000a*/ 	.short	(.L_11 - .L_10)
.L_10:
        /*000c*/ 	.word	0x00000000
        /*0010*/ 	.short	0x0006
        /*0012*/ 	.short	0x0030
        /*0014*/ 	.byte	0x00, 0xf5, 0x21, 0x00


	//----- nvinfo : EIATTR_KPARAM_INFO
	.align		4
.L_11:
        /*0018*/ 	.byte	0x04, 0x17
        /*001a*/ 	.short	(.L_13 - .L_12)
.L_12:
        /*001c*/ 	.word	0x00000000
        /*0020*/ 	.short	0x0005
        /*0022*/ 	.short	0x0028
        /*0024*/ 	.byte	0x00, 0xf5, 0x21, 0x00


	//----- nvinfo : EIATTR_KPARAM_INFO
	.align		4
.L_13:
        /*0028*/ 	.byte	0x04, 0x17
        /*002a*/ 	.short	(.L_15 - .L_14)
.L_14:
        /*002c*/ 	.word	0x00000000
        /*0030*/ 	.short	0x0004
        /*0032*/ 	.short	0x0020
        /*0034*/ 	.byte	0x00, 0xf0, 0x21, 0x00


	//----- nvinfo : EIATTR_KPARAM_INFO
	.align		4
.L_15:
        /*0038*/ 	.byte	0x04, 0x17
        /*003a*/ 	.short	(.L_17 - .L_16)
.L_16:
        /*003c*/ 	.word	0x00000000
        /*0040*/ 	.short	0x0003
        /*0042*/ 	.short	0x0018
        /*0044*/ 	.byte	0x00, 0xf0, 0x21, 0x00


	//----- nvinfo : EIATTR_KPARAM_INFO
	.align		4
.L_17:
        /*0048*/ 	.byte	0x04, 0x17
        /*004a*/ 	.short	(.L_19 - .L_18)
.L_18:
        /*004c*/ 	.word	0x00000000
        /*0050*/ 	.short	0x0002
        /*0052*/ 	.short	0x0010
        /*0054*/ 	.byte	0x00, 0xf5, 0x21, 0x00


	//----- nvinfo : EIATTR_KPARAM_INFO
	.align		4
.L_19:
        /*0058*/ 	.byte	0x04, 0x17
        /*005a*/ 	.short	(.L_21 - .L_20)
.L_20:
        /*005c*/ 	.word	0x00000000
        /*0060*/ 	.short	0x0001
        /*0062*/ 	.short	0x0008
        /*0064*/ 	.byte	0x00, 0xf5, 0x21, 0x00


	//----- nvinfo : EIATTR_KPARAM_INFO
	.align		4
.L_21:
        /*0068*/ 	.byte	0x04, 0x17
        /*006a*/ 	.short	(.L_23 - .L_22)
.L_22:
        /*006c*/ 	.word	0x00000000
        /*0070*/ 	.short	0x0000
        /*0072*/ 	.short	0x0000
        /*0074*/ 	.byte	0x00, 0xf0, 0x11, 0x00


	//----- nvinfo : EIATTR_SPARSE_MMA_MASK
	.align		4
.L_23:
        /*0078*/ 	.byte	0x03, 0x50
        /*007a*/ 	.short	0x0000


	//----- nvinfo : EIATTR_MAXREG_COUNT
	.align		4
        /*007c*/ 	.byte	0x03, 0x1b
        /*007e*/ 	.short	0x00ff


	//----- nvinfo : EIATTR_MERCURY_ISA_VERSION
	.align		4
        /*0080*/ 	.byte	0x03, 0x5f
        /*0082*/ 	.short	0x0101


	//----- nvinfo : EIATTR_VRC_CTA_INIT_COUNT
	.align		4
        /*0084*/ 	.byte	0x02, 0x4a
	.zero		1
	.zero		1


	//----- nvinfo : EIATTR_EXIT_INSTR_OFFSETS
	.align		4
        /*0088*/ 	.byte	0x04, 0x1c
        /*008a*/ 	.short	(.L_25 - .L_24)


	//   ....[0]....
.L_24:
        /*008c*/ 	.word	0x000013d0


	//----- nvinfo : EIATTR_CRS_STACK_SIZE
	.align		4
.L_25:
        /*0090*/ 	.byte	0x04, 0x1e
        /*0092*/ 	.short	(.L_27 - .L_26)
.L_26:
        /*0094*/ 	.word	0x00000000


	//----- nvinfo : EIATTR_CBANK_PARAM_SIZE
	.align		4
.L_27:
        /*0098*/ 	.byte	0x03, 0x19
        /*009a*/ 	.short	0x0038


	//----- nvinfo : EIATTR_PARAM_CBANK
	.align		4
        /*009c*/ 	.byte	0x04, 0x0a
        /*009e*/ 	.short	(.L_29 - .L_28)
	.align		4
.L_28:
        /*00a0*/ 	.word	index@(.nv.constant0._Z6forcesiPdS_ddS_S_)
        /*00a4*/ 	.short	0x0380
        /*00a6*/ 	.short	0x0038


	//----- nvinfo : EIATTR_SW_WAR
	.align		4
.L_29:
        /*00a8*/ 	.byte	0x04, 0x36
        /*00aa*/ 	.short	(.L_31 - .L_30)
.L_30:
        /*00ac*/ 	.word	0x00000008
.L_31:


//--------------------- .nv.callgraph             --------------------------
	.section	.nv.callgraph,"",@"SHT_CUDA_CALLGRAPH"
	.align	4
	.sectionentsize	8
	.align		4
        /*0000*/ 	.word	0x00000000
	.align		4
        /*0004*/ 	.word	0xffffffff
	.align		4
        /*0008*/ 	.word	0x00000000
	.align		4
        /*000c*/ 	.word	0xfffffffe
	.align		4
        /*0010*/ 	.word	0x00000000
	.align		4
        /*0014*/ 	.word	0xfffffffd
	.align		4
        /*0018*/ 	.word	0x00000000
	.align		4
        /*001c*/ 	.word	0xfffffffc


//--------------------- .text._Z6forcesiPdS_ddS_S_ --------------------------
	.section	.text._Z6forcesiPdS_ddS_S_,"ax",@progbits
	.align	128
        .global         _Z6forcesiPdS_ddS_S_
        .type           _Z6forcesiPdS_ddS_S_,@function
        .size           _Z6forcesiPdS_ddS_S_,(.L_x_20 - _Z6forcesiPdS_ddS_S_)
        .other          _Z6forcesiPdS_ddS_S_,@"STO_CUDA_ENTRY STV_DEFAULT"
_Z6forcesiPdS_ddS_S_:
.text._Z6forcesiPdS_ddS_S_:
[----:B------:R-:W-:Y:S01]  /*0000*/  LDC R1, c[0x0][0x37c] ;  /* 0x0000df00ff017b82 */ /* 0x000fe20000000800 */
[----:B------:R-:W0:Y:S07]  /*0010*/  S2R R3, SR_TID.X ;  /* 0x0000000000037919 */ /* 0x000e2e0000002100 */
[----:B------:R-:W0:Y:S01]  /*0020*/  S2UR UR5, SR_CTAID.X ;  /* 0x00000000000579c3 */ /* 0x000e220000002500 */
[----:B------:R-:W1:Y:S01]  /*0030*/  LDCU UR4, c[0x0][0x380] ;  /* 0x00007000ff0477ac */ /* 0x000e620008000800 */
[----:B------:R-:W-:Y:S01]  /*0040*/  BSSY B0, `(.L_x_0) ;  /* 0x0000135000007945 */ /* 0x000fe20003800000 */
[----:B------:R-:W-:-:S02]  /*0050*/  CS2R R24, SRZ ;  /* 0x0000000000187805 */ /* 0x000fc4000001ff00 */
[----:B------:R-:W-:Y:S01]  /*0060*/  CS2R R22, SRZ ;  /* 0x0000000000167805 */ /* 0x000fe2000001ff00 */
[----:B------:R-:W2:Y:S01]  /*0070*/  LDCU.64 UR6, c[0x0][0x358] ;  /* 0x00006b00ff0677ac */ /* 0x000ea20008000a00 */
[----:B------:R-:W-:Y:S01]  /*0080*/  CS2R R20, SRZ ;  /* 0x0000000000147805 */ /* 0x000fe2000001ff00 */
[----:B------:R-:W0:Y:S01]  /*0090*/  LDC R0, c[0x0][0x360] ;  /* 0x0000d800ff007b82 */ /* 0x000e220000000800 */
[----:B------:R-:W3:Y:S07]  /*00a0*/  LDCU.64 UR8, c[0x0][0x398] ;  /* 0x00007300ff0877ac */ /* 0x000eee0008000a00 */
[----:B------:R-:W4:Y:S01]  /*00b0*/  LDC.64 R18, c[0x0][0x390] ;  /* 0x0000e400ff127b82 */ /* 0x000f220000000a00 */
[----:B-1----:R-:W-:Y:S01]  /*00c0*/  UIMAD UR4, UR4, 0x3, URZ ;  /* 0x00000003040478a4 */ /* 0x002fe2000f8e02ff */
[----:B0-----:R-:W-:-:S04]  /*00d0*/  IMAD R0, R0, UR5, R3 ;  /* 0x0000000500007c24 */ /* 0x001fc8000f8e0203 */
[----:B------:R-:W-:-:S04]  /*00e0*/  IMAD R2, R0, 0x3, RZ ;  /* 0x0000000300027824 */ /* 0x000fc800078e02ff */
[C---:B------:R-:W-:Y:S02]  /*00f0*/  VIADD R29, R2.reuse, 0x3 ;  /* 0x00000003021d7836 */ /* 0x040fe40000000000 */
[----:B----4-:R-:W-:-:S03]  /*0100*/  IMAD.WIDE R18, R2, 0x8, R18 ;  /* 0x0000000802127825 */ /* 0x010fc600078e0212 */
[----:B------:R-:W-:-:S13]  /*0110*/  ISETP.GE.AND P0, PT, R29, UR4, PT ;  /* 0x000000041d007c0c */ /* 0x000fda000bf06270 */
[----:B--23--:R-:W-:Y:S05]  /*0120*/  @P0 BRA `(.L_x_1) ;  /* 0x0000001000980947 */ /* 0x00cfea0003800000 */
[----:B------:R-:W0:Y:S01]  /*0130*/  LDC.64 R30, c[0x0][0x388] ;  /* 0x0000e200ff1e7b82 */ /* 0x000e220000000a00 */
[----:B------:R-:W-:-:S07]  /*0140*/  VIADD R28, R2, 0x6 ;  /* 0x00000006021c7836 */ /* 0x000fce0000000000 */
[----:B------:R-:W1:Y:S08]  /*0150*/  LDC.64 R10, c[0x0][0x3a0] ;  /* 0x0000e800ff0a7b82 */ /* 0x000e700000000a00 */
[----:B------:R-:W2:Y:S01]  /*0160*/  LDC.64 R32, c[0x0][0x398] ;  /* 0x0000e600ff207b82 */ /* 0x000ea20000000a00 */
[----:B0-----:R-:W-:-:S05]  /*0170*/  IMAD.WIDE R30, R2, 0x8, R30 ;  /* 0x00000008021e7825 */ /* 0x001fca00078e021e */
[----:B------:R0:W5:Y:S04]  /*0180*/  LDG.E.64 R16, desc[UR6][R30.64] ;  /* 0x000000061e107981 */ /* 0x000168000c1e1b00 */
[----:B------:R0:W5:Y:S04]  /*0190*/  LDG.E.64 R14, desc[UR6][R30.64+0x8] ;  /* 0x000008061e0e7981 */ /* 0x000168000c1e1b00 */
[----:B------:R0:W5:Y:S01]  /*01a0*/  LDG.E.64 R12, desc[UR6][R30.64+0x10] ;  /* 0x000010061e0c7981 */ /* 0x000162000c1e1b00 */
[----:B------:R-:W-:Y:S01]  /*01b0*/  VIMNMX R0, PT, PT, R28, UR4, !PT ;  /* 0x000000041c007c48 */ /* 0x000fe2000ffe0100 */
[----:B------:R-:W-:Y:S01]  /*01c0*/  BSSY.RECONVERGENT B1, `(.L_x_2) ;  /* 0x0000066000017945 */ /* 0x000fe20003800200 */
[----:B-1----:R-:W-:Y:S01]  /*01d0*/  DMUL R10, R10, R10 ;  /* 0x0000000a0a0a7228 */ /* 0x002fe20000000000 */
[----:B------:R-:W-:Y:S01]  /*01e0*/  CS2R R26, SRZ ;  /* 0x00000000001a7805 */ /* 0x000fe2000001ff00 */
[----:B--2---:R-:W-:Y:S01]  /*01f0*/  DMUL R8, R32, 0.5 ;  /* 0x3fe0000020087828 */ /* 0x004fe20000000000 */
[----:B------:R-:W-:Y:S01]  /*0200*/  VIADD R3, R0, 0xfffffffa ;  /* 0xfffffffa00037836 */ /* 0x000fe20000000000 */
[----:B------:R-:W-:-:S02]  /*0210*/  CS2R R4, SRZ ;  /* 0x0000000000047805 */ /* 0x000fc4000001ff00 */
[----:B------:R-:W-:Y:S02]  /*0220*/  CS2R R6, SRZ ;  /* 0x0000000000067805 */ /* 0x000fe4000001ff00 */
[----:B------:R-:W-:-:S04]  /*0230*/  ISETP.NE.AND P0, PT, R3, R2, PT ;  /* 0x000000020300720c */ /* 0x000fc80003f05270 */
[----:B------:R-:W-:-:S04]  /*0240*/  SEL R0, RZ, 0x1, !P0 ;  /* 0x00000001ff007807 */ /* 0x000fc80004000000 */
[----:B------:R-:W-:-:S05]  /*0250*/  IADD3 R3, PT, PT, R3, -R2, -R0 ;  /* 0x8000000203037210 */ /* 0x000fca0007ffe800 */
[----:B------:R-:W-:-:S05]  /*0260*/  IMAD.HI.U32 R3, R3, -0x55555555, RZ ;  /* 0xaaaaaaab03037827 */ /* 0x000fca00078e00ff */
[----:B------:R-:W-:-:S04]  /*0270*/  LEA.HI R3, R3, R0, RZ, 0x1f ;  /* 0x0000000003037211 */ /* 0x000fc800078ff8ff */
[----:B------:R-:W-:-:S04]  /*0280*/  LOP3.LUT R0, R3, 0x1, RZ, 0xc0, !PT ;  /* 0x0000000103007812 */ /* 0x000fc800078ec0ff */
[----:B------:R-:W-:Y:S01]  /*0290*/  ISETP.NE.U32.AND P0, PT, R0, 0x1, PT ;  /* 0x000000010000780c */ /* 0x000fe20003f05070 */
[----:B------:R-:W-:-:S12]  /*02a0*/  IMAD.MOV.U32 R0, RZ, RZ, R29 ;  /* 0x000000ffff007224 */ /* 0x000fd800078e001d */
[----:B0-----:R-:W-:Y:S05]  /*02b0*/  @!P0 BRA `(.L_x_3) ;  /* 0x0000000400588947 */ /* 0x001fea0003800000 */
[----:B------:R-:W2:Y:S04]  /*02c0*/  LDG.E.64 R22, desc[UR6][R30.64+0x20] ;  /* 0x000020061e167981 */ /* 0x000ea8000c1e1b00 */
[----:B------:R-:W3:Y:S04]  /*02d0*/  LDG.E.64 R20, desc[UR6][R30.64+0x18] ;  /* 0x000018061e147981 */ /* 0x000ee8000c1e1b00 */
[----:B------:R-:W4:Y:S01]  /*02e0*/  LDG.E.64 R34, desc[UR6][R30.64+0x28] ;  /* 0x000028061e227981 */ /* 0x000f22000c1e1b00 */
[----:B------:R-:W-:Y:S02]  /*02f0*/  IMAD.MOV.U32 R0, RZ, RZ, R28 ;  /* 0x000000ffff007224 */ /* 0x000fe400078e001c */
[----:B------:R-:W-:Y:S01]  /*0300*/  IMAD.MOV.U32 R2, RZ, RZ, R29 ;  /* 0x000000ffff027224 */ /* 0x000fe200078e001d */
[----:B--2--5:R-:W-:-:S02]  /*0310*/  DADD R24, R14, -R22 ;  /* 0x000000000e187229 */ /* 0x024fc40000000816 */
[----:B---3--:R-:W-:-:S06]  /*0320*/  DADD R22, R16, -R20 ;  /* 0x0000000010167229 */ /* 0x008fcc0000000814 */
[C---:B------:R-:W-:Y:S02]  /*0330*/  DADD R36, R24.reuse, R32 ;  /* 0x0000000018247229 */ /* 0x040fe40000000020 */
[----:B------:R-:W-:Y:S02]  /*0340*/  DSETP.GEU.AND P0, PT, R24, -R8, PT ;  /* 0x800000081800722a */ /* 0x000fe40003f0e000 */
[----:B----4-:R-:W-:Y:S02]  /*0350*/  DADD R20, R12, -R34 ;  /* 0x000000000c147229 */ /* 0x010fe40000000822 */
[C---:B------:R-:W-:Y:S02]  /*0360*/  DADD R34, R22.reuse, R32 ;  /* 0x0000000016227229 */ /* 0x040fe40000000020 */
[----:B------:R-:W-:Y:S02]  /*0370*/  DSETP.GEU.AND P1, PT, R22, -R8, PT ;  /* 0x800000081600722a */ /* 0x000fe40003f2e000 */
[----:B------:R-:W-:-:S02]  /*0380*/  FSEL R38, R36, R24, !P0 ;  /* 0x0000001824267208 */ /* 0x000fc40004000000 */
[----:B------:R-:W-:Y:S01]  /*0390*/  FSEL R39, R37, R25, !P0 ;  /* 0x0000001925277208 */ /* 0x000fe20004000000 */
[C---:B------:R-:W-:Y:S02]  /*03a0*/  DADD R36, R20.reuse, R32 ;  /* 0x0000000014247229 */ /* 0x040fe40000000020 */
[----:B------:R-:W-:Y:S01]  /*03b0*/  DSETP.GEU.AND P0, PT, R20, -R8, PT ;  /* 0x800000081400722a */ /* 0x000fe20003f0e000 */
[----:B------:R-:W-:Y:S02]  /*03c0*/  FSEL R22, R34, R22, !P1 ;  /* 0x0000001622167208 */ /* 0x000fe40004800000 */
[C---:B------:R-:W-:Y:S01]  /*03d0*/  DADD R30, R38.reuse, -R32 ;  /* 0x00000000261e7229 */ /* 0x040fe20000000820 */
[----:B------:R-:W-:Y:S01]  /*03e0*/  FSEL R23, R35, R23, !P1 ;  /* 0x0000001723177208 */ /* 0x000fe20004800000 */
[----:B------:R-:W-:-:S03]  /*03f0*/  DSETP.GT.AND P1, PT, R38, R8, PT ;  /* 0x000000082600722a */ /* 0x000fc60003f24000 */
[----:B------:R-:W-:Y:S02]  /*0400*/  FSEL R20, R36, R20, !P0 ;  /* 0x0000001424147208 */ /* 0x000fe40004000000 */
[C---:B------:R-:W-:Y:S01]  /*0410*/  DADD R24, R22.reuse, -R32 ;  /* 0x0000000016187229 */ /* 0x040fe20000000820 */
[----:B------:R-:W-:Y:S01]  /*0420*/  FSEL R21, R37, R21, !P0 ;  /* 0x0000001525157208 */ /* 0x000fe20004000000 */
[----:B------:R-:W-:Y:S01]  /*0430*/  DSETP.GT.AND P0, PT, R22, R8, PT ;  /* 0x000000081600722a */ /* 0x000fe20003f04000 */
[----:B------:R-:W-:Y:S02]  /*0440*/  FSEL R30, R30, R38, P1 ;  /* 0x000000261e1e7208 */ /* 0x000fe40000800000 */
[----:B------:R-:W-:Y:S02]  /*0450*/  FSEL R31, R31, R39, P1 ;  /* 0x000000271f1f7208 */ /* 0x000fe40000800000 */
[----:B------:R-:W-:-:S03]  /*0460*/  DADD R32, R20, -R32 ;  /* 0x0000000014207229 */ /* 0x000fc60000000820 */
[----:B------:R-:W-:Y:S01]  /*0470*/  FSEL R36, R24, R22, P0 ;  /* 0x0000001618247208 */ /* 0x000fe20000000000 */
[----:B------:R-:W-:Y:S01]  /*0480*/  DMUL R34, R30, R30 ;  /* 0x0000001e1e227228 */ /* 0x000fe20000000000 */
[----:B------:R-:W-:Y:S01]  /*0490*/  FSEL R37, R25, R23, P0 ;  /* 0x0000001719257208 */ /* 0x000fe20000000000 */
[----:B------:R-:W-:Y:S01]  /*04a0*/  DSETP.GT.AND P0, PT, R20, R8, PT ;  /* 0x000000081400722a */ /* 0x000fe20003f04000 */
[----:B------:R-:W-:Y:S02]  /*04b0*/  CS2R R24, SRZ ;  /* 0x0000000000187805 */ /* 0x000fe4000001ff00 */
[----:B------:R-:W-:-:S03]  /*04c0*/  CS2R R22, SRZ ;  /* 0x0000000000167805 */ /* 0x000fc6000001ff00 */
[----:B------:R-:W-:Y:S01]  /*04d0*/  DFMA R34, R36, R36, R34 ;  /* 0x000000242422722b */ /* 0x000fe20000000022 */
[----:B------:R-:W-:Y:S02]  /*04e0*/  FSEL R32, R32, R20, P0 ;  /* 0x0000001420207208 */ /* 0x000fe40000000000 */
[----:B------:R-:W-:Y:S02]  /*04f0*/  FSEL R33, R33, R21, P0 ;  /* 0x0000001521217208 */ /* 0x000fe40000000000 */
[----:B------:R-:W-:-:S04]  /*0500*/  CS2R R20, SRZ ;  /* 0x0000000000147805 */ /* 0x000fc8000001ff00 */
[----:B------:R-:W-:-:S08]  /*0510*/  DFMA R34, R32, R32, R34 ;  /* 0x000000202022722b */ /* 0x000fd00000000022 */
[----:B------:R-:W-:-:S14]  /*0520*/  DSETP.GTU.AND P0, PT, R34, R10, PT ;  /* 0x0000000a2200722a */ /* 0x000fdc0003f0c000 */
[----:B------:R-:W-:Y:S05]  /*0530*/  @P0 BRA `(.L_x_3) ;  /* 0x0000000000b80947 */ /* 0x000fea0003800000 */
[----:B------:R-:W0:Y:S01]  /*0540*/  MUFU.RCP64H R5, R35 ;  /* 0x0000002300057308 */ /* 0x000e220000001800 */
[----:B------:R-:W-:Y:S01]  /*0550*/  VIADD R4, R35, 0x300402 ;  /* 0x0030040223047836 */ /* 0x000fe20000000000 */
[----:B------:R-:W-:Y:S04]  /*0560*/  BSSY.RECONVERGENT B2, `(.L_x_4) ;  /* 0x000000e000027945 */ /* 0x000fe80003800200 */
[----:B------:R-:W-:Y:S01]  /*0570*/  FSETP.GEU.AND P0, PT, |R4|, 5.8789094863358348022e-39, PT ;  /* 0x004004020400780b */ /* 0x000fe20003f0e200 */
[----:B0-----:R-:W-:-:S08]  /*0580*/  DFMA R6, -R34, R4, 1 ;  /* 0x3ff000002206742b */ /* 0x001fd00000000104 */
[----:B------:R-:W-:-:S08]  /*0590*/  DFMA R6, R6, R6, R6 ;  /* 0x000000060606722b */ /* 0x000fd00000000006 */
[----:B------:R-:W-:-:S08]  /*05a0*/  DFMA R6, R4, R6, R4 ;  /* 0x000000060406722b */ /* 0x000fd00000000004 */
[----:B------:R-:W-:-:S08]  /*05b0*/  DFMA R28, -R34, R6, 1 ;  /* 0x3ff00000221c742b */ /* 0x000fd00000000106 */
[----:B------:R-:W-:Y:S01]  /*05c0*/  DFMA R28, R6, R28, R6 ;  /* 0x0000001c061c722b */ /* 0x000fe20000000006 */
[----:B------:R-:W-:Y:S10]  /*05d0*/  @P0 BRA `(.L_x_5) ;  /* 0x0000000000180947 */ /* 0x000ff40003800000 */
[----:B------:R-:W-:Y:S01]  /*05e0*/  LOP3.LUT R6, R35, 0x7fffffff, RZ, 0xc0, !PT ;  /* 0x7fffffff23067812 */ /* 0x000fe200078ec0ff */
[----:B------:R-:W-:Y:S01]  /*05f0*/  IMAD.MOV.U32 R26, RZ, RZ, R34 ;  /* 0x000000ffff1a7224 */ /* 0x000fe200078e0022 */
[----:B------:R-:W-:Y:S01]  /*0600*/  MOV R4, 0x640 ;  /* 0x0000064000047802 */ /* 0x000fe20000000f00 */
[----:B------:R-:W-:Y:S02]  /*0610*/  IMAD.MOV.U32 R27, RZ, RZ, R35 ;  /* 0x000000ffff1b7224 */ /* 0x000fe400078e0023 */
[----:B------:R-:W-:-:S07]  /*0620*/  VIADD R6, R6, 0xfff00000 ;  /* 0xfff0000006067836 */ /* 0x000fce0000000000 */
[----:B------:R-:W-:Y:S05]  /*0630*/  CALL.REL.NOINC `($__internal_0_$__cuda_sm20_dblrcp_rn_slowpath_v3) ;  /* 0x0000000c00687944 */ /* 0x000fea0003c00000 */
.L_x_5:
[----:B------:R-:W-:Y:S05]  /*0640*/  BSYNC.RECONVERGENT B2 ;  /* 0x0000000000027941 */ /* 0x000fea0003800200 */
.L_x_4:
[----:B------:R-:W-:Y:S01]  /*0650*/  DMUL R4, R28, R28 ;  /* 0x0000001c1c047228 */ /* 0x000fe20000000000 */
[----:B------:R-:W0:Y:S07]  /*0660*/  LDC.64 R38, c[0x0][0x3b0] ;  /* 0x0000ec00ff267b82 */ /* 0x000e2e0000000a00 */
[C---:B------:R-:W-:Y:S01]  /*0670*/  DMUL R20, R4.reuse, R4 ;  /* 0x0000000404147228 */ /* 0x040fe20000000000 */
[----:B------:R-:W1:Y:S07]  /*0680*/  LDC.64 R40, c[0x0][0x3a8] ;  /* 0x0000ea00ff287b82 */ /* 0x000e6e0000000a00 */
[----:B------:R-:W-:-:S02]  /*0690*/  DMUL R6, R4, R20 ;  /* 0x0000001404067228 */ /* 0x000fc40000000000 */
[----:B------:R-:W-:-:S08]  /*06a0*/  DMUL R20, R20, -0.5 ;  /* 0xbfe0000014147828 */ /* 0x000fd00000000000 */
[-C--:B------:R-:W-:Y:S02]  /*06b0*/  DFMA R20, R6, R28.reuse, R20 ;  /* 0x0000001c0614722b */ /* 0x080fe40000000014 */
[----:B------:R-:W-:-:S06]  /*06c0*/  DFMA R28, R4, -R28, R6 ;  /* 0x8000001c041c722b */ /* 0x000fcc0000000006 */
[-C--:B------:R-:W-:Y:S01]  /*06d0*/  DMUL R36, R36, R20.reuse ;  /* 0x0000001424247228 */ /* 0x080fe20000000000 */
[----:B0-----:R0:W-:Y:S01]  /*06e0*/  REDG.E.ADD.F64.RN.STRONG.GPU desc[UR6][R38.64], R28 ;  /* 0x0000001c260079a6 */ /* 0x0011e2000c12ff06 */
[-C--:B------:R-:W-:Y:S02]  /*06f0*/  DMUL R30, R30, R20.reuse ;  /* 0x000000141e1e7228 */ /* 0x080fe40000000000 */
[-C--:B------:R-:W-:Y:S02]  /*0700*/  DMUL R26, R32, R20.reuse ;  /* 0x00000014201a7228 */ /* 0x080fe40000000000 */
[----:B------:R-:W-:Y:S02]  /*0710*/  DMUL R34, R34, -R20 ;  /* 0x8000001422227228 */ /* 0x000fe40000000000 */
[----:B------:R-:W-:Y:S02]  /*0720*/  DADD R32, -RZ, -R36 ;  /* 0x00000000ff207229 */ /* 0x000fe40000000924 */
[----:B------:R-:W-:-:S02]  /*0730*/  DADD R42, -RZ, -R30 ;  /* 0x00000000ff2a7229 */ /* 0x000fc4000000091e */
[----:B------:R-:W-:Y:S01]  /*0740*/  DADD R44, -RZ, -R26 ;  /* 0x00000000ff2c7229 */ /* 0x000fe2000000091a */
[----:B-1----:R0:W-:Y:S04]  /*0750*/  REDG.E.ADD.F64.RN.STRONG.GPU desc[UR6][R40.64], R34 ;  /* 0x00000022280079a6 */ /* 0x0021e8000c12ff06 */
[----:B------:R0:W-:Y:S04]  /*0760*/  REDG.E.ADD.F64.RN.STRONG.GPU desc[UR6][R18.64+0x18], R32 ;  /* 0x00001820120079a6 */ /* 0x0001e8000c12ff06 */
[----:B------:R0:W-:Y:S04]  /*0770*/  REDG.E.ADD.F64.RN.STRONG.GPU desc[UR6][R18.64+0x20], R42 ;  /* 0x0000202a120079a6 */ /* 0x0001e8000c12ff06 */
[----:B------:R0:W-:Y:S01]  /*0780*/  REDG.E.ADD.F64.RN.STRONG.GPU desc[UR6][R18.64+0x28], R44 ;  /* 0x0000282c120079a6 */ /* 0x0001e2000c12ff06 */
[----:B------:R-:W-:-:S02]  /*0790*/  DADD R6, RZ, R36 ;  /* 0x00000000ff067229 */ /* 0x000fc40000000024 */
[----:B------:R-:W-:Y:S02]  /*07a0*/  DADD R4, RZ, R30 ;  /* 0x00000000ff047229 */ /* 0x000fe4000000001e */
[----:B------:R-:W-:-:S06]  /*07b0*/  DADD R26, RZ, R26 ;  /* 0x00000000ff1a7229 */ /* 0x000fcc000000001a */
[----:B------:R-:W-:Y:S02]  /*07c0*/  IMAD.MOV.U32 R24, RZ, RZ, R6 ;  /* 0x000000ffff187224 */ /* 0x000fe400078e0006 */
[----:B------:R-:W-:Y:S02]  /*07d0*/  IMAD.MOV.U32 R25, RZ, RZ, R7 ;  /* 0x000000ffff197224 */ /* 0x000fe400078e0007 */
[----:B------:R-:W-:Y:S02]  /*07e0*/  IMAD.MOV.U32 R22, RZ, RZ, R4 ;  /* 0x000000ffff167224 */ /* 0x000fe400078e0004 */
[----:B------:R-:W-:Y:S02]  /*07f0*/  IMAD.MOV.U32 R23, RZ, RZ, R5 ;  /* 0x000000ffff177224 */ /* 0x000fe400078e0005 */
[----:B------:R-:W-:Y:S02]  /*0800*/  IMAD.MOV.U32 R20, RZ, RZ, R26 ;  /* 0x000000ffff147224 */ /* 0x000fe400078e001a */
[----:B0-----:R-:W-:-:S07]  /*0810*/  IMAD.MOV.U32 R21, RZ, RZ, R27 ;  /* 0x000000ffff157224 */ /* 0x001fce00078e001b */
.L_x_3:
[----:B------:R-:W-:Y:S05]  /*0820*/  BSYNC.RECONVERGENT B1 ;  /* 0x0000000000017941 */ /* 0x000fea0003800200 */
.L_x_2:
[----:B------:R-:W-:-:S13]  /*0830*/  ISETP.NE.AND P0, PT, R3, RZ, PT ;  /* 0x000000ff0300720c */ /* 0x000fda0003f05270 */
[----:B------:R-:W-:Y:S05]  /*0840*/  @!P0 BRA `(.L_x_1) ;  /* 0x0000000800d08947 */ /* 0x000fea0003800000 */
[----:B------:R-:W-:Y:S02]  /*0850*/  IMAD.MOV.U32 R20, RZ, RZ, R26 ;  /* 0x000000ffff147224 */ /* 0x000fe400078e001a */
[----:B------:R-:W-:Y:S02]  /*0860*/  IMAD.MOV.U32 R21, RZ, RZ, R27 ;  /* 0x000000ffff157224 */ /* 0x000fe400078e001b */
[----:B------:R-:W-:Y:S02]  /*0870*/  IMAD.MOV.U32 R22, RZ, RZ, R4 ;  /* 0x000000ffff167224 */ /* 0x000fe400078e0004 */
[----:B------:R-:W-:Y:S02]  /*0880*/  IMAD.MOV.U32 R23, RZ, RZ, R5 ;  /* 0x000000ffff177224 */ /* 0x000fe400078e0005 */
[----:B------:R-:W-:Y:S02]  /*0890*/  IMAD.MOV.U32 R24, RZ, RZ, R6 ;  /* 0x000000ffff187224 */ /* 0x000fe400078e0006 */
[----:B------:R-:W-:-:S07]  /*08a0*/  IMAD.MOV.U32 R25, RZ, RZ, R7 ;  /* 0x000000ffff197224 */ /* 0x000fce00078e0007 */
.L_x_14:
[----:B------:R-:W0:Y:S02]  /*08b0*/  LDC.64 R4, c[0x0][0x388] ;  /* 0x0000e200ff047b82 */ /* 0x000e240000000a00 */
[----:B0-----:R-:W-:-:S05]  /*08c0*/  IMAD.WIDE R26, R2, 0x8, R4 ;  /* 0x00000008021a7825 */ /* 0x001fca00078e0204 */
[----:B------:R-:W2:Y:S01]  /*08d0*/  LDG.E.64 R6, desc[UR6][R26.64+0x20] ;  /* 0x000020061a067981 */ /* 0x000ea2000c1e1b00 */
[----:B------:R-:W-:-:S03]  /*08e0*/  IMAD.WIDE R4, R0, 0x8, R4 ;  /* 0x0000000800047825 */ /* 0x000fc600078e0204 */
[----:B------:R-:W3:Y:S04]  /*08f0*/  LDG.E.64 R30, desc[UR6][R26.64+0x28] ;  /* 0x000028061a1e7981 */ /* 0x000ee8000c1e1b00 */
[----:B------:R-:W4:Y:S01]  /*0900*/  LDG.E.64 R4, desc[UR6][R4.64] ;  /* 0x0000000604047981 */ /* 0x000f22000c1e1b00 */
[----:B------:R-:W-:Y:S05]  /*0910*/  YIELD ;  /* 0x0000000000007946 */ /* 0x000fea0003800000 */
[----:B------:R-:W-:Y:S01]  /*0920*/  BSSY.RECONVERGENT B1, `(.L_x_6) ;  /* 0x000004e000017945 */ /* 0x000fe20003800200 */
[----:B--2--5:R-:W-:-:S02]  /*0930*/  DADD R28, R14, -R6 ;  /* 0x000000000e1c7229 */ /* 0x024fc40000000806 */
[----:B----4-:R-:W-:-:S06]  /*0940*/  DADD R6, R16, -R4 ;  /* 0x0000000010067229 */ /* 0x010fcc0000000804 */
[C---:B------:R-:W-:Y:S02]  /*0950*/  DADD R34, R28.reuse, UR8 ;  /* 0x000000081c227e29 */ /* 0x040fe40008000000 */
[----:B------:R-:W-:Y:S02]  /*0960*/  DSETP.GEU.AND P0, PT, R28, -R8, PT ;  /* 0x800000081c00722a */ /* 0x000fe40003f0e000 */
[----:B---3--:R-:W-:Y:S02]  /*0970*/  DADD R30, R12, -R30 ;  /* 0x000000000c1e7229 */ /* 0x008fe4000000081e */
[C---:B------:R-:W-:Y:S02]  /*0980*/  DADD R32, R6.reuse, UR8 ;  /* 0x0000000806207e29 */ /* 0x040fe40008000000 */
[----:B------:R-:W-:Y:S02]  /*0990*/  DSETP.GEU.AND P1, PT, R6, -R8, PT ;  /* 0x800000080600722a */ /* 0x000fe40003f2e000 */
[----:B------:R-:W-:-:S02]  /*09a0*/  FSEL R34, R34, R28, !P0 ;  /* 0x0000001c22227208 */ /* 0x000fc40004000000 */
[----:B------:R-:W-:Y:S01]  /*09b0*/  FSEL R35, R35, R29, !P0 ;  /* 0x0000001d23237208 */ /* 0x000fe20004000000 */
[----:B------:R-:W-:-:S03]  /*09c0*/  DADD R28, R30, UR8 ;  /* 0x000000081e1c7e29 */ /* 0x000fc60008000000 */
[----:B------:R-:W-:Y:S02]  /*09d0*/  FSEL R32, R32, R6, !P1 ;  /* 0x0000000620207208 */ /* 0x000fe40004800000 */
[----:B------:R-:W-:Y:S01]  /*09e0*/  DADD R26, R34, -UR8 ;  /* 0x80000008221a7e29 */ /* 0x000fe20008000000 */
[----:B------:R-:W-:Y:S01]  /*09f0*/  FSEL R33, R33, R7, !P1 ;  /* 0x0000000721217208 */ /* 0x000fe20004800000 */
[--C-:B------:R-:W-:Y:S02]  /*0a00*/  DSETP.GEU.AND P0, PT, R30, -R8.reuse, PT ;  /* 0x800000081e00722a */ /* 0x100fe40003f0e000 */
[----:B------:R-:W-:-:S03]  /*0a10*/  DSETP.GT.AND P1, PT, R34, R8, PT ;  /* 0x000000082200722a */ /* 0x000fc60003f24000 */
[C---:B------:R-:W-:Y:S01]  /*0a20*/  DADD R4, R32.reuse, -UR8 ;  /* 0x8000000820047e29 */ /* 0x040fe20008000000 */
[----:B------:R-:W-:Y:S02]  /*0a30*/  FSEL R28, R28, R30, !P0 ;  /* 0x0000001e1c1c7208 */ /* 0x000fe40004000000 */
[----:B------:R-:W-:Y:S02]  /*0a40*/  FSEL R29, R29, R31, !P0 ;  /* 0x0000001f1d1d7208 */ /* 0x000fe40004000000 */
[----:B------:R-:W-:Y:S02]  /*0a50*/  FSEL R36, R26, R34, P1 ;  /* 0x000000221a247208 */ /* 0x000fe40000800000 */
[----:B------:R-:W-:Y:S01]  /*0a60*/  FSEL R37, R27, R35, P1 ;  /* 0x000000231b257208 */ /* 0x000fe20000800000 */
[----:B------:R-:W-:Y:S02]  /*0a70*/  DSETP.GT.AND P0, PT, R32, R8, PT ;  /* 0x000000082000722a */ /* 0x000fe40003f04000 */
[----:B------:R-:W-:-:S03]  /*0a80*/  DADD R6, R28, -UR8 ;  /* 0x800000081c067e29 */ /* 0x000fc60008000000 */
[----:B------:R-:W-:Y:S01]  /*0a90*/  DMUL R26, R36, R36 ;  /* 0x00000024241a7228 */ /* 0x000fe20000000000 */
[----:B------:R-:W-:Y:S02]  /*0aa0*/  FSEL R34, R4, R32, P0 ;  /* 0x0000002004227208 */ /* 0x000fe40000000000 */
[----:B------:R-:W-:Y:S01]  /*0ab0*/  FSEL R35, R5, R33, P0 ;  /* 0x0000002105237208 */ /* 0x000fe20000000000 */
[----:B------:R-:W-:-:S05]  /*0ac0*/  DSETP.GT.AND P0, PT, R28, R8, PT ;  /* 0x000000081c00722a */ /* 0x000fca0003f04000 */
[----:B------:R-:W-:Y:S01]  /*0ad0*/  DFMA R26, R34, R34, R26 ;  /* 0x00000022221a722b */ /* 0x000fe2000000001a */
[----:B------:R-:W-:Y:S02]  /*0ae0*/  FSEL R32, R6, R28, P0 ;  /* 0x0000001c06207208 */ /* 0x000fe40000000000 */
[----:B------:R-:W-:-:S06]  /*0af0*/  FSEL R33, R7, R29, P0 ;  /* 0x0000001d07217208 */ /* 0x000fcc0000000000 */
        /* <DEDUP_REMOVED lines=19> */
[----:B------:R-:W-:Y:S02]  /*0c30*/  IMAD.MOV.U32 R38, RZ, RZ, R28 ;  /* 0x000000ffff267224 */ /* 0x000fe400078e001c */
[----:B------:R-:W-:-:S07]  /*0c40*/  IMAD.MOV.U32 R39, RZ, RZ, R29 ;  /* 0x000000ffff277224 */ /* 0x000fce00078e001d */
.L_x_9:
[----:B------:R-:W-:Y:S05]  /*0c50*/  BSYNC.RECONVERGENT B2 ;  /* 0x0000000000027941 */ /* 0x000fea0003800200 */
.L_x_8:
[----:B------:R-:W-:Y:S01]  /*0c60*/  DMUL R40, R38, R38 ;  /* 0x0000002626287228 */ /* 0x000fe20000000000 */
[----:B------:R-:W0:Y:S07]  /*0c70*/  LDC.64 R4, c[0x0][0x3b0] ;  /* 0x0000ec00ff047b82 */ /* 0x000e2e0000000a00 */
[C---:B------:R-:W-:Y:S01]  /*0c80*/  DMUL R6, R40.reuse, R40 ;  /* 0x0000002828067228 */ /* 0x040fe20000000000 */
[----:B------:R-:W1:Y:S07]  /*0c90*/  LDC.64 R28, c[0x0][0x3a8] ;  /* 0x0000ea00ff1c7b82 */ /* 0x000e6e0000000a00 */
[----:B------:R-:W-:-:S02]  /*0ca0*/  DMUL R42, R40, R6 ;  /* 0x00000006282a7228 */ /* 0x000fc40000000000 */
[----:B------:R-:W-:Y:S01]  /*0cb0*/  DMUL R26, R6, -0.5 ;  /* 0xbfe00000061a7828 */ /* 0x000fe20000000000 */
[----:B------:R-:W2:Y:S07]  /*0cc0*/  LDC.64 R6, c[0x0][0x390] ;  /* 0x0000e400ff067b82 */ /* 0x000eae0000000a00 */
[-C--:B------:R-:W-:Y:S02]  /*0cd0*/  DFMA R26, R42, R38.reuse, R26 ;  /* 0x000000262a1a722b */ /* 0x080fe4000000001a */
[----:B------:R-:W-:-:S06]  /*0ce0*/  DFMA R38, R40, -R38, R42 ;  /* 0x800000262826722b */ /* 0x000fcc000000002a */
[-C--:B------:R-:W-:Y:S01]  /*0cf0*/  DMUL R34, R34, R26.reuse ;  /* 0x0000001a22227228 */ /* 0x080fe20000000000 */
[----:B0-----:R0:W-:Y:S01]  /*0d00*/  REDG.E.ADD.F64.RN.STRONG.GPU desc[UR6][R4.64], R38 ;  /* 0x00000026040079a6 */ /* 0x0011e2000c12ff06 */
[-C--:B------:R-:W-:Y:S02]  /*0d10*/  DMUL R36, R36, R26.reuse ;  /* 0x0000001a24247228 */ /* 0x080fe40000000000 */
[-C--:B------:R-:W-:Y:S02]  /*0d20*/  DMUL R32, R32, R26.reuse ;  /* 0x0000001a20207228 */ /* 0x080fe40000000000 */
[----:B------:R-:W-:Y:S02]  /*0d30*/  DMUL R26, R30, -R26 ;  /* 0x8000001a1e1a7228 */ /* 0x000fe40000000000 */
[----:B------:R-:W-:Y:S01]  /*0d40*/  DADD R30, -RZ, -R34 ;  /* 0x00000000ff1e7229 */ /* 0x000fe20000000922 */
[----:B--2---:R-:W-:Y:S01]  /*0d50*/  IMAD.WIDE R2, R2, 0x8, R6 ;  /* 0x0000000802027825 */ /* 0x004fe200078e0206 */
[----:B------:R-:W-:-:S02]  /*0d60*/  DADD R40, -RZ, -R36 ;  /* 0x00000000ff287229 */ /* 0x000fc40000000924 */
[----:B------:R-:W-:Y:S01]  /*0d70*/  DADD R42, -RZ, -R32 ;  /* 0x00000000ff2a7229 */ /* 0x000fe20000000920 */
[----:B------:R-:W-:Y:S01]  /*0d80*/  IMAD.WIDE R6, R0, 0x8, R6 ;  /* 0x0000000800067825 */ /* 0x000fe200078e0206 */
[----:B-1----:R0:W-:Y:S04]  /*0d90*/  REDG.E.ADD.F64.RN.STRONG.GPU desc[UR6][R28.64], R26 ;  /* 0x0000001a1c0079a6 */ /* 0x0021e8000c12ff06 */
[----:B------:R0:W-:Y:S04]  /*0da0*/  REDG.E.ADD.F64.RN.STRONG.GPU desc[UR6][R6.64], R30 ;  /* 0x0000001e060079a6 */ /* 0x0001e8000c12ff06 */
[----:B------:R0:W-:Y:S04]  /*0db0*/  REDG.E.ADD.F64.RN.STRONG.GPU desc[UR6][R2.64+0x20], R40 ;  /* 0x00002028020079a6 */ /* 0x0001e8000c12ff06 */
[----:B------:R0:W-:Y:S01]  /*0dc0*/  REDG.E.ADD.F64.RN.STRONG.GPU desc[UR6][R2.64+0x28], R42 ;  /* 0x0000282a020079a6 */ /* 0x0001e2000c12ff06 */
[----:B------:R-:W-:-:S02]  /*0dd0*/  DADD R24, R24, R34 ;  /* 0x0000000018187229 */ /* 0x000fc40000000022 */
[----:B------:R-:W-:Y:S02]  /*0de0*/  DADD R22, R22, R36 ;  /* 0x0000000016167229 */ /* 0x000fe40000000024 */
[----:B------:R-:W-:-:S11]  /*0df0*/  DADD R20, R20, R32 ;  /* 0x0000000014147229 */ /* 0x000fd60000000020 */
.L_x_7:
[----:B------:R-:W-:Y:S05]  /*0e00*/  BSYNC.RECONVERGENT B1 ;  /* 0x0000000000017941 */ /* 0x000fea0003800200 */
.L_x_6:
[----:B0-----:R-:W0:Y:S02]  /*0e10*/  LDC.64 R2, c[0x0][0x388] ;  /* 0x0000e200ff027b82 */ /* 0x001e240000000a00 */
[----:B0-----:R-:W-:-:S05]  /*0e20*/  IMAD.WIDE R32, R0, 0x8, R2 ;  /* 0x0000000800207825 */ /* 0x001fca00078e0202 */
[----:B------:R-:W2:Y:S04]  /*0e30*/  LDG.E.64 R4, desc[UR6][R32.64+0x20] ;  /* 0x0000200620047981 */ /* 0x000ea8000c1e1b00 */
[----:B------:R-:W3:Y:S04]  /*0e40*/  LDG.E.64 R2, desc[UR6][R32.64+0x18] ;  /* 0x0000180620027981 */ /* 0x000ee8000c1e1b00 */
[----:B------:R-:W4:Y:S01]  /*0e50*/  LDG.E.64 R6, desc[UR6][R32.64+0x28] ;  /* 0x0000280620067981 */ /* 0x000f22000c1e1b00 */
[----:B------:R-:W-:Y:S01]  /*0e60*/  BSSY.RECONVERGENT B1, `(.L_x_10) ;  /* 0x000004d000017945 */ /* 0x000fe20003800200 */
[----:B--2---:R-:W-:-:S02]  /*0e70*/  DADD R4, R14, -R4 ;  /* 0x000000000e047229 */ /* 0x004fc40000000804 */
[----:B---3--:R-:W-:-:S06]  /*0e80*/  DADD R2, R16, -R2 ;  /* 0x0000000010027229 */ /* 0x008fcc0000000802 */
[C---:B------:R-:W-:Y:S02]  /*0e90*/  DADD R28, R4.reuse, UR8 ;  /* 0x00000008041c7e29 */ /* 0x040fe40008000000 */
[----:B------:R-:W-:Y:S02]  /*0ea0*/  DSETP.GEU.AND P0, PT, R4, -R8, PT ;  /* 0x800000080400722a */ /* 0x000fe40003f0e000 */
[----:B----4-:R-:W-:Y:S02]  /*0eb0*/  DADD R6, R12, -R6 ;  /* 0x000000000c067229 */ /* 0x010fe40000000806 */
[C---:B------:R-:W-:Y:S02]  /*0ec0*/  DADD R26, R2.reuse, UR8 ;  /* 0x00000008021a7e29 */ /* 0x040fe40008000000 */
[----:B------:R-:W-:Y:S02]  /*0ed0*/  DSETP.GEU.AND P1, PT, R2, -R8, PT ;  /* 0x800000080200722a */ /* 0x000fe40003f2e000 */
[----:B------:R-:W-:-:S02]  /*0ee0*/  FSEL R30, R28, R4, !P0 ;  /* 0x000000041c1e7208 */ /* 0x000fc40004000000 */
[----:B------:R-:W-:Y:S01]  /*0ef0*/  FSEL R31, R29, R5, !P0 ;  /* 0x000000051d1f7208 */ /* 0x000fe20004000000 */
[C---:B------:R-:W-:Y:S02]  /*0f00*/  DADD R28, R6.reuse, UR8 ;  /* 0x00000008061c7e29 */ /* 0x040fe40008000000 */
[--C-:B------:R-:W-:Y:S01]  /*0f10*/  DSETP.GEU.AND P0, PT, R6, -R8.reuse, PT ;  /* 0x800000080600722a */ /* 0x100fe20003f0e000 */
[----:B------:R-:W-:Y:S02]  /*0f20*/  FSEL R26, R26, R2, !P1 ;  /* 0x000000021a1a7208 */ /* 0x000fe40004800000 */
[C---:B------:R-:W-:Y:S01]  /*0f30*/  DADD R4, R30.reuse, -UR8 ;  /* 0x800000081e047e29 */ /* 0x040fe20008000000 */
[----:B------:R-:W-:Y:S01]  /*0f40*/  FSEL R27, R27, R3, !P1 ;  /* 0x000000031b1b7208 */ /* 0x000fe20004800000 */
[----:B------:R-:W-:-:S03]  /*0f50*/  DSETP.GT.AND P1, PT, R30, R8, PT ;  /* 0x000000081e00722a */ /* 0x000fc60003f24000 */
[----:B------:R-:W-:Y:S02]  /*0f60*/  FSEL R28, R28, R6, !P0 ;  /* 0x000000061c1c7208 */ /* 0x000fe40004000000 */
[C---:B------:R-:W-:Y:S01]  /*0f70*/  DADD R2, R26.reuse, -UR8 ;  /* 0x800000081a027e29 */ /* 0x040fe20008000000 */
[----:B------:R-:W-:Y:S01]  /*0f80*/  FSEL R29, R29, R7, !P0 ;  /* 0x000000071d1d7208 */ /* 0x000fe20004000000 */
[----:B------:R-:W-:Y:S01]  /*0f90*/  DSETP.GT.AND P0, PT, R26, R8, PT ;  /* 0x000000081a00722a */ /* 0x000fe20003f04000 */
[----:B------:R-:W-:Y:S02]  /*0fa0*/  FSEL R32, R4, R30, P1 ;  /* 0x0000001e04207208 */ /* 0x000fe40000800000 */
[----:B------:R-:W-:Y:S02]  /*0fb0*/  FSEL R33, R5, R31, P1 ;  /* 0x0000001f05217208 */ /* 0x000fe40000800000 */
[----:B------:R-:W-:-:S03]  /*0fc0*/  DADD R4, R28, -UR8 ;  /* 0x800000081c047e29 */ /* 0x000fc60008000000 */
[----:B------:R-:W-:Y:S01]  /*0fd0*/  FSEL R34, R2, R26, P0 ;  /* 0x0000001a02227208 */ /* 0x000fe20000000000 */
[----:B------:R-:W-:Y:S01]  /*0fe0*/  DMUL R6, R32, R32 ;  /* 0x0000002020067228 */ /* 0x000fe20000000000 */
[----:B------:R-:W-:Y:S01]  /*0ff0*/  FSEL R35, R3, R27, P0 ;  /* 0x0000001b03237208 */ /* 0x000fe20000000000 */
[----:B------:R-:W-:-:S06]  /*1000*/  DSETP.GT.AND P0, PT, R28, R8, PT ;  /* 0x000000081c00722a */ /* 0x000fcc0003f04000 */
        /* <DEDUP_REMOVED lines=24> */
.L_x_13:
[----:B------:R-:W-:Y:S05]  /*1190*/  BSYNC.RECONVERGENT B2 ;  /* 0x0000000000027941 */ /* 0x000fea0003800200 */
.L_x_12:
[----:B------:R-:W-:Y:S01]  /*11a0*/  DMUL R40, R36, R36 ;  /* 0x0000002424287228 */ /* 0x000fe20000000000 */
[----:B------:R-:W0:Y:S07]  /*11b0*/  LDC.64 R26, c[0x0][0x390] ;  /* 0x0000e400ff1a7b82 */ /* 0x000e2e0000000a00 */
[C---:B------:R-:W-:Y:S01]  /*11c0*/  DMUL R4, R40.reuse, R40 ;  /* 0x0000002828047228 */ /* 0x040fe20000000000 */
[----:B------:R-:W1:Y:S07]  /*11d0*/  LDC.64 R28, c[0x0][0x3b0] ;  /* 0x0000ec00ff1c7b82 */ /* 0x000e6e0000000a00 */
[----:B------:R-:W-:Y:S01]  /*11e0*/  DMUL R38, R40, R4 ;  /* 0x0000000428267228 */ /* 0x000fe20000000000 */
[----:B------:R-:W2:Y:S01]  /*11f0*/  LDC.64 R6, c[0x0][0x3a8] ;  /* 0x0000ea00ff067b82 */ /* 0x000ea20000000a00 */
[----:B------:R-:W-:-:S08]  /*1200*/  DMUL R4, R4, -0.5 ;  /* 0xbfe0000004047828 */ /* 0x000fd00000000000 */
[-C--:B------:R-:W-:Y:S02]  /*1210*/  DFMA R4, R38, R36.reuse, R4 ;  /* 0x000000242604722b */ /* 0x080fe40000000004 */
[----:B------:R-:W-:-:S06]  /*1220*/  DFMA R36, R40, -R36, R38 ;  /* 0x800000242824722b */ /* 0x000fcc0000000026 */
[-C--:B------:R-:W-:Y:S02]  /*1230*/  DMUL R34, R34, R4.reuse ;  /* 0x0000000422227228 */ /* 0x080fe40000000000 */
[-C--:B------:R-:W-:Y:S02]  /*1240*/  DMUL R32, R32, R4.reuse ;  /* 0x0000000420207228 */ /* 0x080fe40000000000 */
[-C--:B------:R-:W-:Y:S02]  /*1250*/  DMUL R30, R30, R4.reuse ;  /* 0x000000041e1e7228 */ /* 0x080fe40000000000 */
[----:B------:R-:W-:Y:S01]  /*1260*/  DMUL R2, R2, -R4 ;  /* 0x8000000402027228 */ /* 0x000fe20000000000 */
[----:B0-----:R-:W-:Y:S01]  /*1270*/  IMAD.WIDE R40, R0, 0x8, R26 ;  /* 0x0000000800287825 */ /* 0x001fe200078e021a */
[----:B------:R-:W-:Y:S01]  /*1280*/  DADD R4, -RZ, -R34 ;  /* 0x00000000ff047229 */ /* 0x000fe20000000922 */
[----:B-1----:R0:W-:Y:S01]  /*1290*/  REDG.E.ADD.F64.RN.STRONG.GPU desc[UR6][R28.64], R36 ;  /* 0x000000241c0079a6 */ /* 0x0021e2000c12ff06 */
[----:B------:R-:W-:-:S02]  /*12a0*/  DADD R38, -RZ, -R32 ;  /* 0x00000000ff267229 */ /* 0x000fc40000000920 */
[----:B------:R-:W-:Y:S01]  /*12b0*/  DADD R26, -RZ, -R30 ;  /* 0x00000000ff1a7229 */ /* 0x000fe2000000091e */
[----:B--2---:R0:W-:Y:S04]  /*12c0*/  REDG.E.ADD.F64.RN.STRONG.GPU desc[UR6][R6.64], R2 ;  /* 0x00000002060079a6 */ /* 0x0041e8000c12ff06 */
[----:B------:R0:W-:Y:S04]  /*12d0*/  REDG.E.ADD.F64.RN.STRONG.GPU desc[UR6][R40.64+0x18], R4 ;  /* 0x00001804280079a6 */ /* 0x0001e8000c12ff06 */
[----:B------:R0:W-:Y:S04]  /*12e0*/  REDG.E.ADD.F64.RN.STRONG.GPU desc[UR6][R40.64+0x20], R38 ;  /* 0x00002026280079a6 */ /* 0x0001e8000c12ff06 */
[----:B------:R0:W-:Y:S01]  /*12f0*/  REDG.E.ADD.F64.RN.STRONG.GPU desc[UR6][R40.64+0x28], R26 ;  /* 0x0000281a280079a6 */ /* 0x0001e2000c12ff06 */
[----:B------:R-:W-:-:S02]  /*1300*/  DADD R24, R24, R34 ;  /* 0x0000000018187229 */ /* 0x000fc40000000022 */
[----:B------:R-:W-:Y:S02]  /*1310*/  DADD R22, R22, R32 ;  /* 0x0000000016167229 */ /* 0x000fe40000000020 */
[----:B------:R-:W-:-:S11]  /*1320*/  DADD R20, R20, R30 ;  /* 0x0000000014147229 */ /* 0x000fd6000000001e */
.L_x_11:
[----:B------:R-:W-:Y:S05]  /*1330*/  BSYNC.RECONVERGENT B1 ;  /* 0x0000000000017941 */ /* 0x000fea0003800200 */
.L_x_10:
[C---:B0-----:R-:W-:Y:S02]  /*1340*/  VIADD R3, R0.reuse, 0x6 ;  /* 0x0000000600037836 */ /* 0x041fe40000000000 */
[----:B------:R-:W-:Y:S02]  /*1350*/  VIADD R2, R0, 0x3 ;  /* 0x0000000300027836 */ /* 0x000fe40000000000 */
[----:B------:R-:W-:Y:S01]  /*1360*/  IMAD.MOV.U32 R0, RZ, RZ, R3 ;  /* 0x000000ffff007224 */ /* 0x000fe200078e0003 */
[----:B------:R-:W-:-:S13]  /*1370*/  ISETP.GE.AND P0, PT, R3, UR4, PT ;  /* 0x0000000403007c0c */ /* 0x000fda000bf06270 */
[----:B------:R-:W-:Y:S05]  /*1380*/  @!P0 BRA `(.L_x_14) ;  /* 0xfffffff400488947 */ /* 0x000fea000383ffff */
.L_x_1:
[----:B------:R-:W-:Y:S05]  /*1390*/  BSYNC B0 ;  /* 0x0000000000007941 */ /* 0x000fea0003800000 */
.L_x_0:
[----:B------:R-:W-:Y:S04]  /*13a0*/  REDG.E.ADD.F64.RN.STRONG.GPU desc[UR6][R18.64], R24 ;  /* 0x00000018120079a6 */ /* 0x000fe8000c12ff06 */
[----:B------:R-:W-:Y:S04]  /*13b0*/  REDG.E.ADD.F64.RN.STRONG.GPU desc[UR6][R18.64+0x8], R22 ;  /* 0x00000816120079a6 */ /* 0x000fe8000c12ff06 */
[----:B------:R-:W-:Y:S01]  /*13c0*/  REDG.E.ADD.F64.RN.STRONG.GPU desc[UR6][R18.64+0x10], R20 ;  /* 0x00001014120079a6 */ /* 0x000fe2000c12ff06 */
[----:B------:R-:W-:Y:S05]  /*13d0*/  EXIT ;  /* 0x000000000000794d */ /* 0x000fea0003800000 */
        .weak           $__internal_0_$__cuda_sm20_dblrcp_rn_slowpath_v3
        .type           $__internal_0_$__cuda_sm20_dblrcp_rn_slowpath_v3,@function
        .size           $__internal_0_$__cuda_sm20_dblrcp_rn_slowpath_v3,(.L_x_20 - $__internal_0_$__cuda_sm20_dblrcp_rn_slowpath_v3)
$__internal_0_$__cuda_sm20_dblrcp_rn_slowpath_v3:
[----:B------:R-:W-:Y:S01]  /*13e0*/  DSETP.GTU.AND P0, PT, |R26|, +INF , PT ;  /* 0x7ff000001a00742a */ /* 0x000fe20003f0c200 */
[----:B------:R-:W-:-:S13]  /*13f0*/  BSSY.RECONVERGENT B3, `(.L_x_15) ;  /* 0x0000022000037945 */ /* 0x000fda0003800200 */
[----:B------:R-:W-:Y:S05]  /*1400*/  @P0 BRA `(.L_x_16) ;  /* 0x0000000000780947 */ /* 0x000fea0003800000 */
[----:B------:R-:W-:-:S05]  /*1410*/  LOP3.LUT R5, R27, 0x7fffffff, RZ, 0xc0, !PT ;  /* 0x7fffffff1b057812 */ /* 0x000fca00078ec0ff */
[----:B------:R-:W-:-:S05]  /*1420*/  VIADD R7, R5, 0xffffffff ;  /* 0xffffffff05077836 */ /* 0x000fca0000000000 */
[----:B------:R-:W-:-:S13]  /*1430*/  ISETP.GE.U32.AND P0, PT, R7, 0x7fefffff, PT ;  /* 0x7fefffff0700780c */ /* 0x000fda0003f06070 */
[----:B------:R-:W-:Y:S01]  /*1440*/  @P0 LOP3.LUT R29, R27, 0x7ff00000, RZ, 0x3c, !PT ;  /* 0x7ff000001b1d0812 */ /* 0x000fe200078e3cff */
[----:B------:R-:W-:Y:S01]  /*1450*/  @P0 IMAD.MOV.U32 R28, RZ, RZ, RZ ;  /* 0x000000ffff1c0224 */ /* 0x000fe200078e00ff */
[----:B------:R-:W-:Y:S06]  /*1460*/  @P0 BRA `(.L_x_17) ;  /* 0x0000000000680947 */ /* 0x000fec0003800000 */
[----:B------:R-:W-:-:S13]  /*1470*/  ISETP.GE.U32.AND P0, PT, R5, 0x1000001, PT ;  /* 0x010000010500780c */ /* 0x000fda0003f06070 */
[----:B------:R-:W-:Y:S05]  /*1480*/  @!P0 BRA `(.L_x_18) ;  /* 0x0000000000348947 */ /* 0x000fea0003800000 */
[----:B------:R-:W-:Y:S02]  /*1490*/  VIADD R29, R27, 0xc0200000 ;  /* 0xc02000001b1d7836 */ /* 0x000fe40000000000 */
[----:B------:R-:W-:Y:S02]  /*14a0*/  IMAD.MOV.U32 R28, RZ, RZ, R26 ;  /* 0x000000ffff1c7224 */ /* 0x000fe400078e001a */
[----:B------:R-:W0:Y:S04]  /*14b0*/  MUFU.RCP64H R7, R29 ;  /* 0x0000001d00077308 */ /* 0x000e280000001800 */
[----:B0-----:R-:W-:-:S08]  /*14c0*/  DFMA R38, -R28, R6, 1 ;  /* 0x3ff000001c26742b */ /* 0x001fd00000000106 */
[----:B------:R-:W-:-:S08]  /*14d0*/  DFMA R38, R38, R38, R38 ;  /* 0x000000262626722b */ /* 0x000fd00000000026 */
[----:B------:R-:W-:-:S08]  /*14e0*/  DFMA R38, R6, R38, R6 ;  /* 0x000000260626722b */ /* 0x000fd00000000006 */
[----:B------:R-:W-:-:S08]  /*14f0*/  DFMA R6, -R28, R38, 1 ;  /* 0x3ff000001c06742b */ /* 0x000fd00000000126 */
[----:B------:R-:W-:-:S08]  /*1500*/  DFMA R6, R38, R6, R38 ;  /* 0x000000062606722b */ /* 0x000fd00000000026 */
[----:B------:R-:W-:-:S08]  /*1510*/  DMUL R6, R6, 2.2250738585072013831e-308 ;  /* 0x0010000006067828 */ /* 0x000fd00000000000 */
[----:B------:R-:W-:-:S08]  /*1520*/  DFMA R26, -R26, R6, 1 ;  /* 0x3ff000001a1a742b */ /* 0x000fd00000000106 */
[----:B------:R-:W-:-:S08]  /*1530*/  DFMA R26, R26, R26, R26 ;  /* 0x0000001a1a1a722b */ /* 0x000fd0000000001a */
[----:B------:R-:W-:Y:S01]  /*1540*/  DFMA R28, R6, R26, R6 ;  /* 0x0000001a061c722b */ /* 0x000fe20000000006 */
[----:B------:R-:W-:Y:S10]  /*1550*/  BRA `(.L_x_17) ;  /* 0x00000000002c7947 */ /* 0x000ff40003800000 */
.L_x_18:
[----:B------:R-:W-:-:S06]  /*1560*/  DMUL R26, R26, 8.11296384146066816958e+31 ;  /* 0x469000001a1a7828 */ /* 0x000fcc0000000000 */
[----:B------:R-:W0:Y:S02]  /*1570*/  MUFU.RCP64H R7, R27 ;  /* 0x0000001b00077308 */ /* 0x000e240000001800 */
[----:B0-----:R-:W-:-:S08]  /*1580*/  DFMA R28, -R26, R6, 1 ;  /* 0x3ff000001a1c742b */ /* 0x001fd00000000106 */
[----:B------:R-:W-:-:S08]  /*1590*/  DFMA R28, R28, R28, R28 ;  /* 0x0000001c1c1c722b */ /* 0x000fd0000000001c */
[----:B------:R-:W-:-:S08]  /*15a0*/  DFMA R28, R6, R28, R6 ;  /* 0x0000001c061c722b */ /* 0x000fd00000000006 */
[----:B------:R-:W-:-:S08]  /*15b0*/  DFMA R6, -R26, R28, 1 ;  /* 0x3ff000001a06742b */ /* 0x000fd0000000011c */
[----:B------:R-:W-:-:S08]  /*15c0*/  DFMA R6, R28, R6, R28 ;  /* 0x000000061c06722b */ /* 0x000fd0000000001c */
[----:B------:R-:W-:Y:S01]  /*15d0*/  DMUL R28, R6, 8.11296384146066816958e+31 ;  /* 0x46900000061c7828 */ /* 0x000fe20000000000 */
[----:B------:R-:W-:Y:S10]  /*15e0*/  BRA `(.L_x_17) ;  /* 0x0000000000087947 */ /* 0x000ff40003800000 */
.L_x_16:
[----:B------:R-:W-:Y:S01]  /*15f0*/  LOP3.LUT R29, R27, 0x80000, RZ, 0xfc, !PT ;  /* 0x000800001b1d7812 */ /* 0x000fe200078efcff */
[----:B------:R-:W-:-:S07]  /*1600*/  IMAD.MOV.U32 R28, RZ, RZ, R26 ;  /* 0x000000ffff1c7224 */ /* 0x000fce00078e001a */
.L_x_17:
[----:B------:R-:W-:Y:S05]  /*1610*/  BSYNC.RECONVERGENT B3 ;  /* 0x0000000000037941 */ /* 0x000fea0003800200 */
.L_x_15:
[----:B------:R-:W-:-:S04]  /*1620*/  IMAD.MOV.U32 R5, RZ, RZ, 0x0 ;  /* 0x00000000ff057424 */ /* 0x000fc800078e00ff */
[----:B------:R-:W-:Y:S05]  /*1630*/  RET.REL.NODEC R4 `(_Z6forcesiPdS_ddS_S_) ;  /* 0xffffffe804707950 */ /* 0x000fea0003c3ffff */
.L_x_19:
[----:B------:R-:W-:-:S00]  /*1640*/  BRA `(.L_x_19) ;  /* 0xfffffffc00fc7947 */ /* 0x000fc0000383ffff */
[----:B------:R-:W-:-:S00]  /*1650*/  NOP ;  /* 0x0000000000007918 */ /* 0x000fc00000000000 */
        /* <DEDUP_REMOVED lines=10> */
.L_x_20:


//--------------------- .nv.shared.reserved.0     --------------------------
	.section	.nv.shared.reserved.0,"aw",@nobits
	.weak		__nv_reservedSMEM_offset_0_alias
	.size		__nv_reservedSMEM_offset_0_alias, 0, 64
	.other		__nv_reservedSMEM_offset_0_alias,@"STO_CUDA_RESERVED_SHARED STV_DEFAULT"
__nv_reservedSMEM_offset_0_alias:
	.zero		0
	.zero		64


//--------------------- .nv.constant0._Z6forcesiPdS_ddS_S_ --------------------------
	.section	.nv.constant0._Z6forcesiPdS_ddS_S_,"a",@progbits
	.sectionflags	@""
	.align	4
.nv.constant0._Z6forcesiPdS_ddS_S_:
	.zero		952


//--------------------- SYMBOLS --------------------------

	.type		.nv.reservedSmem.offset0,@object
	.size		.nv.reservedSmem.offset0,0x4
